	.headerflags	@"EF_CUDA_TEXMODE_UNIFIED EF_CUDA_64BIT_ADDRESS EF_CUDA_ACCELERATORS EF_CUDA_SM90 EF_CUDA_VIRTUAL_SM(EF_CUDA_SM90)"
	.elftype	@"ET_EXEC"


//--------------------- .nv.info                  --------------------------
	.section	.nv.info,"",@"SHT_CUDA_INFO"
	.align	4


	//----- nvinfo : EIATTR_REGCOUNT
	.align		4
        /*0000*/ 	.byte	0x04, 0x2f
        /*0002*/ 	.short	(.L_1 - .L_0)
	.align		4
.L_0:
        /*0004*/ 	.word	index@(triton_poi_fused_add_relu_6)
        /*0008*/ 	.word	0x0000000a


	//----- nvinfo : EIATTR_MIN_STACK_SIZE
	.align		4
.L_1:
        /*000c*/ 	.byte	0x04, 0x12
        /*000e*/ 	.short	(.L_3 - .L_2)
	.align		4
.L_2:
        /*0010*/ 	.word	index@(triton_poi_fused_add_relu_6)
        /*0014*/ 	.word	0x00000000


	//----- nvinfo : EIATTR_FRAME_SIZE
	.align		4
.L_3:
        /*0018*/ 	.byte	0x04, 0x11
        /*001a*/ 	.short	(.L_5 - .L_4)
	.align		4
.L_4:
        /*001c*/ 	.word	index@(triton_poi_fused_add_relu_6)
        /*0020*/ 	.word	0x00000000


	//----- nvinfo : EIATTR_MIN_STACK_SIZE
	.align		4
.L_5:
        /*0024*/ 	.byte	0x04, 0x12
        /*0026*/ 	.short	(.L_7 - .L_6)
	.align		4
.L_6:
        /*0028*/ 	.word	index@(triton_poi_fused_add_relu_6)
        /*002c*/ 	.word	0x00000000
.L_7:


//--------------------- .nv.info.triton_poi_fused_add_relu_6 --------------------------
	.section	.nv.info.triton_poi_fused_add_relu_6,"",@"SHT_CUDA_INFO"
	.sectionflags	@""
	.align	4


	//----- nvinfo : EIATTR_CUDA_API_VERSION
	.align		4
        /*0000*/ 	.byte	0x04, 0x37
        /*0002*/ 	.short	(.L_9 - .L_8)
.L_8:
        /*0004*/ 	.word	0x0000007c


	//----- nvinfo : EIATTR_KPARAM_INFO
	.align		4
.L_9:
        /*0008*/ 	.byte	0x04, 0x17
        /*000a*/ 	.short	(.L_11 - .L_10)
.L_10:
        /*000c*/ 	.word	0x00000000
        /*0010*/ 	.short	0x0002
        /*0012*/ 	.short	0x0010
        /*0014*/ 	.byte	0x00, 0xf0, 0x11, 0x00


	//----- nvinfo : EIATTR_KPARAM_INFO
	.align		4
.L_11:
        /*0018*/ 	.byte	0x04, 0x17
        /*001a*/ 	.short	(.L_13 - .L_12)
.L_12:
        /*001c*/ 	.word	0x00000000
        /*0020*/ 	.short	0x0001
        /*0022*/ 	.short	0x0008
        /*0024*/ 	.byte	0x00, 0xf4, 0x21, 0x00


	//----- nvinfo : EIATTR_KPARAM_INFO
	.align		4
.L_13:
        /*0028*/ 	.byte	0x04, 0x17
        /*002a*/ 	.short	(.L_15 - .L_14)
.L_14:
        /*002c*/ 	.word	0x00000000
        /*0030*/ 	.short	0x0000
        /*0032*/ 	.short	0x0000
        /*0034*/ 	.byte	0x00, 0xf4, 0x21, 0x00


	//----- nvinfo : EIATTR_SPARSE_MMA_MASK
	.align		4
.L_15:
        /*0038*/ 	.byte	0x03, 0x50
        /*003a*/ 	.short	0x0000


	//----- nvinfo : EIATTR_MAXREG_COUNT
	.align		4
        /*003c*/ 	.byte	0x03, 0x1b
        /*003e*/ 	.short	0x00ff


	//----- nvinfo : EIATTR_EXIT_INSTR_OFFSETS
	.align		4
        /*0040*/ 	.byte	0x04, 0x1c
        /*0042*/ 	.short	(.L_17 - .L_16)


	//   ....[0]....
.L_16:
        /*0044*/ 	.word	0x00000120


	//   ....[1]....
        /*0048*/ 	.word	0x00000140


	//----- nvinfo : EIATTR_REQNTID
	.align		4
.L_17:
        /*004c*/ 	.byte	0x04, 0x10
        /*004e*/ 	.short	(.L_19 - .L_18)
.L_18:
        /*0050*/ 	.word	0x00000080
        /*0054*/ 	.word	0x00000001
        /*0058*/ 	.word	0x00000001


	//----- nvinfo : EIATTR_CBANK_PARAM_SIZE
	.align		4
.L_19:
        /*005c*/ 	.byte	0x03, 0x19
        /*005e*/ 	.short	0x0014


	//----- nvinfo : EIATTR_PARAM_CBANK
	.align		4
        /*0060*/ 	.byte	0x04, 0x0a
        /*0062*/ 	.short	(.L_21 - .L_20)
	.align		4
.L_20:
        /*0064*/ 	.word	index@(.nv.constant0.triton_poi_fused_add_relu_6)
        /*0068*/ 	.short	0x0210
        /*006a*/ 	.short	0x0014


	//----- nvinfo : EIATTR_SW_WAR
	.align		4
.L_21:
        /*006c*/ 	.byte	0x04, 0x36
        /*006e*/ 	.short	(.L_23 - .L_22)
.L_22:
        /*0070*/ 	.word	0x00000008
.L_23:


//--------------------- .nv.callgraph             --------------------------
	.section	.nv.callgraph,"",@"SHT_CUDA_CALLGRAPH"
	.align	4
	.sectionentsize	8
	.align		4
        /*0000*/ 	.word	0x00000000
	.align		4
        /*0004*/ 	.word	0xffffffff
	.align		4
        /*0008*/ 	.word	0x00000000
	.align		4
        /*000c*/ 	.word	0xfffffffe
	.align		4
        /*0010*/ 	.word	0x00000000
	.align		4
        /*0014*/ 	.word	0xfffffffd
	.align		4
        /*0018*/ 	.word	0x00000000
	.align		4
        /*001c*/ 	.word	0xfffffffc


//--------------------- .text.triton_poi_fused_add_relu_6 --------------------------
	.section	.text.triton_poi_fused_add_relu_6,"ax",@progbits
	.align	128
        .global         triton_poi_fused_add_relu_6
        .type           triton_poi_fused_add_relu_6,@function
        .size           triton_poi_fused_add_relu_6,(.L_x_1 - triton_poi_fused_add_relu_6)
        .other          triton_poi_fused_add_relu_6,@"STO_CUDA_ENTRY STV_DEFAULT"
triton_poi_fused_add_relu_6:
.text.triton_poi_fused_add_relu_6:
[----:B------:R-:W0:Y:S02]  /*0000*/  LDC R1, c[0x0][0x28] ;  /* 0x00000a00ff017b82 */ /* 0x000e240000000800 */
[----:B------:R-:W1:Y:S01]  /*0010*/  S2R R0, SR_TID.X ;  /* 0x0000000000007919 */ /* 0x000e620000002100 */
[----:B------:R-:W2:Y:S01]  /*0020*/  LDC.64 R4, c[0x0][0x218] ;  /* 0x00008600ff047b82 */ /* 0x000ea20000000a00 */
[----:B------:R-:W-:Y:S01]  /*0030*/  ULDC.64 UR4, c[0x0][0x208] ;  /* 0x0000820000047ab9 */ /* 0x000fe20000000a00 */
[----:B------:R-:W3:Y:S06]  /*0040*/  S2R R7, SR_CTAID.X ;  /* 0x0000000000077919 */ /* 0x000eec0000002500 */
[----:B------:R-:W4:Y:S01]  /*0050*/  LDC.64 R2, c[0x0][0x210] ;  /* 0x00008400ff027b82 */ /* 0x000f220000000a00 */
[----:B-1----:R-:W-:-:S05]  /*0060*/  LOP3.LUT R0, R0, 0x7f, RZ, 0xc0, !PT ;  /* 0x0000007f00007812 */ /* 0x002fca00078ec0ff */
[----:B---3--:R-:W-:Y:S02]  /*0070*/  IMAD R7, R7, 0x80, R0 ;  /* 0x0000008007077824 */ /* 0x008fe400078e0200 */
[----:B------:R-:W-:Y:S02]  /*0080*/  IMAD.MOV.U32 R0, RZ, RZ, RZ ;  /* 0x000000ffff007224 */ /* 0x000fe400078e00ff */
[C---:B--2---:R-:W-:Y:S01]  /*0090*/  IMAD.WIDE R4, R7.reuse, 0x4, R4 ;  /* 0x0000000407047825 */ /* 0x044fe200078e0204 */
[----:B------:R-:W-:-:S03]  /*00a0*/  ISETP.GE.AND P1, PT, R7, 0x80, PT ;  /* 0x000000800700780c */ /* 0x000fc60003f26270 */
[----:B----4-:R-:W-:Y:S01]  /*00b0*/  IMAD.WIDE R2, R7, 0x4, R2 ;  /* 0x0000000407027825 */ /* 0x010fe200078e0202 */
[----:B------:R-:W-:-:S09]  /*00c0*/  HFMA2.MMA R7, -RZ, RZ, 0, 0 ;  /* 0x00000000ff077435 */ /* 0x000fd200000001ff */
[----:B------:R-:W2:Y:S04]  /*00d0*/  @!P1 LDG.E R0, desc[UR4][R2.64] ;  /* 0x0000000402009981 */ /* 0x000ea8000c1e1900 */
[----:B------:R-:W2:Y:S02]  /*00e0*/  @!P1 LDG.E R7, desc[UR4][R4.64] ;  /* 0x0000000404079981 */ /* 0x000ea4000c1e1900 */
[----:B--2---:R-:W-:Y:S01]  /*00f0*/  FADD R6, R7, R0 ;  /* 0x0000000007067221 */ /* 0x004fe20000000000 */
[----:B------:R-:W-:-:S04]  /*0100*/  FSETP.GEU.AND P0, PT, R0, -R7, PT ;  /* 0x800000070000720b */ /* 0x000fc80003f0e000 */
[----:B------:R-:W-:Y:S01]  /*0110*/  FSEL R7, R6, RZ, P0 ;  /* 0x000000ff06077208 */ /* 0x000fe20000000000 */
[----:B------:R-:W-:Y:S08]  /*0120*/  @P1 EXIT ;  /* 0x000000000000194d */ /* 0x000ff00003800000 */
[----:B------:R-:W-:Y:S01]  /*0130*/  STG.E desc[UR4][R2.64], R7 ;  /* 0x0000000702007986 */ /* 0x000fe2000c101904 */
[----:B------:R-:W-:Y:S05]  /*0140*/  EXIT ;  /* 0x000000000000794d */ /* 0x000fea0003800000 */
.L_x_0:
[----:B------:R-:W-:-:S00]  /*0150*/  BRA `(.L_x_0) ;  /* 0xfffffffc00fc7947 */ /* 0x000fc0000383ffff */
[----:B------:R-:W-:-:S00]  /*0160*/  NOP ;  /* 0x0000000000007918 */ /* 0x000fc00000000000 */
        /* <DEDUP_REMOVED lines=9> */
.L_x_1:


//--------------------- .nv.constant0.triton_poi_fused_add_relu_6 --------------------------
	.section	.nv.constant0.triton_poi_fused_add_relu_6,"a",@progbits
	.sectionflags	@""
	.align	4
.nv.constant0.triton_poi_fused_add_relu_6:
	.zero		548
